//
// Generated by NVIDIA NVVM Compiler
//
// Compiler Build ID: CL-36424714
// Cuda compilation tools, release 13.0, V13.0.88
// Based on NVVM 20.0.0
//

.version 9.0
.target sm_100
.address_size 64

	// .globl	_Z30segmented_sum_reduction_kernelPfS_i
// _ZZ30segmented_sum_reduction_kernelPfS_iE7input_s has been demoted
// _ZZ28coarsed_sum_reduction_kernelPfS_iE7input_s has been demoted

.visible .entry _Z30segmented_sum_reduction_kernelPfS_i(
	.param .u64 .ptr .align 1 _Z30segmented_sum_reduction_kernelPfS_i_param_0,
	.param .u64 .ptr .align 1 _Z30segmented_sum_reduction_kernelPfS_i_param_1,
	.param .u32 _Z30segmented_sum_reduction_kernelPfS_i_param_2
)
{
	.reg .pred 	%p<6>;
	.reg .b32 	%r<18>;
	.reg .b32 	%f<9>;
	.reg .b64 	%rd<9>;
	// demoted variable
	.shared .align 4 .b8 _ZZ30segmented_sum_reduction_kernelPfS_iE7input_s[4096];
	ld.param.u64 	%rd1, [_Z30segmented_sum_reduction_kernelPfS_i_param_0];
	ld.param.u64 	%rd2, [_Z30segmented_sum_reduction_kernelPfS_i_param_1];
	ld.param.u32 	%r8, [_Z30segmented_sum_reduction_kernelPfS_i_param_2];
	mov.u32 	%r17, %ntid.x;
	mov.u32 	%r9, %ctaid.x;
	mul.lo.s32 	%r10, %r17, %r9;
	shl.b32 	%r11, %r10, 1;
	mov.u32 	%r2, %tid.x;
	add.s32 	%r3, %r11, %r2;
	add.s32 	%r4, %r3, 1024;
	max.u32 	%r12, %r3, %r4;
	setp.ge.u32 	%p1, %r12, %r8;
	@%p1 bra 	$L__BB0_7;
	cvta.to.global.u64 	%rd3, %rd1;
	mul.wide.u32 	%rd4, %r3, 4;
	add.s64 	%rd5, %rd3, %rd4;
	ld.global.f32 	%f1, [%rd5];
	mul.wide.u32 	%rd6, %r4, 4;
	add.s64 	%rd7, %rd3, %rd6;
	ld.global.f32 	%f2, [%rd7];
	add.f32 	%f3, %f1, %f2;
	shl.b32 	%r13, %r2, 2;
	mov.u32 	%r14, _ZZ30segmented_sum_reduction_kernelPfS_iE7input_s;
	add.s32 	%r5, %r14, %r13;
	st.shared.f32 	[%r5], %f3;
	setp.lt.u32 	%p2, %r17, 2;
	@%p2 bra 	$L__BB0_5;
$L__BB0_2:
	shr.u32 	%r7, %r17, 1;
	bar.sync 	0;
	setp.ge.u32 	%p3, %r2, %r7;
	@%p3 bra 	$L__BB0_4;
	shl.b32 	%r15, %r7, 2;
	add.s32 	%r16, %r5, %r15;
	ld.shared.f32 	%f4, [%r16];
	ld.shared.f32 	%f5, [%r5];
	add.f32 	%f6, %f4, %f5;
	st.shared.f32 	[%r5], %f6;
$L__BB0_4:
	setp.gt.u32 	%p4, %r17, 3;
	mov.u32 	%r17, %r7;
	@%p4 bra 	$L__BB0_2;
$L__BB0_5:
	setp.ne.s32 	%p5, %r2, 0;
	@%p5 bra 	$L__BB0_7;
	ld.shared.f32 	%f7, [_ZZ30segmented_sum_reduction_kernelPfS_iE7input_s];
	cvta.to.global.u64 	%rd8, %rd2;
	atom.global.add.f32 	%f8, [%rd8], %f7;
$L__BB0_7:
	ret;

}
	// .globl	_Z28coarsed_sum_reduction_kernelPfS_i
.visible .entry _Z28coarsed_sum_reduction_kernelPfS_i(
	.param .u64 .ptr .align 1 _Z28coarsed_sum_reduction_kernelPfS_i_param_0,
	.param .u64 .ptr .align 1 _Z28coarsed_sum_reduction_kernelPfS_i_param_1,
	.param .u32 _Z28coarsed_sum_reduction_kernelPfS_i_param_2
)
{
	.reg .pred 	%p<9>;
	.reg .b32 	%r<19>;
	.reg .b32 	%f<19>;
	.reg .b64 	%rd<13>;
	// demoted variable
	.shared .align 4 .b8 _ZZ28coarsed_sum_reduction_kernelPfS_iE7input_s[4096];
	ld.param.u64 	%rd3, [_Z28coarsed_sum_reduction_kernelPfS_i_param_0];
	ld.param.u64 	%rd2, [_Z28coarsed_sum_reduction_kernelPfS_i_param_1];
	ld.param.u32 	%r10, [_Z28coarsed_sum_reduction_kernelPfS_i_param_2];
	cvta.to.global.u64 	%rd1, %rd3;
	mov.u32 	%r18, %ntid.x;
	mov.u32 	%r11, %ctaid.x;
	mul.lo.s32 	%r12, %r18, %r11;
	shl.b32 	%r13, %r12, 2;
	mov.u32 	%r2, %tid.x;
	add.s32 	%r3, %r13, %r2;
	setp.ge.u32 	%p1, %r3, %r10;
	@%p1 bra 	$L__BB1_13;
	mul.wide.u32 	%rd4, %r3, 4;
	add.s64 	%rd5, %rd1, %rd4;
	ld.global.f32 	%f17, [%rd5];
	add.s32 	%r4, %r3, 1024;
	setp.ge.u32 	%p2, %r4, %r10;
	@%p2 bra 	$L__BB1_3;
	mul.wide.u32 	%rd6, %r4, 4;
	add.s64 	%rd7, %rd1, %rd6;
	ld.global.f32 	%f8, [%rd7];
	add.f32 	%f17, %f17, %f8;
$L__BB1_3:
	add.s32 	%r5, %r3, 2048;
	setp.ge.u32 	%p3, %r5, %r10;
	@%p3 bra 	$L__BB1_5;
	mul.wide.u32 	%rd8, %r5, 4;
	add.s64 	%rd9, %rd1, %rd8;
	ld.global.f32 	%f9, [%rd9];
	add.f32 	%f17, %f17, %f9;
$L__BB1_5:
	add.s32 	%r6, %r3, 3072;
	setp.ge.u32 	%p4, %r6, %r10;
	@%p4 bra 	$L__BB1_7;
	mul.wide.u32 	%rd10, %r6, 4;
	add.s64 	%rd11, %rd1, %rd10;
	ld.global.f32 	%f10, [%rd11];
	add.f32 	%f17, %f17, %f10;
$L__BB1_7:
	shl.b32 	%r14, %r2, 2;
	mov.u32 	%r15, _ZZ28coarsed_sum_reduction_kernelPfS_iE7input_s;
	add.s32 	%r7, %r15, %r14;
	st.shared.f32 	[%r7], %f17;
	setp.lt.u32 	%p5, %r18, 2;
	@%p5 bra 	$L__BB1_11;
$L__BB1_8:
	shr.u32 	%r9, %r18, 1;
	bar.sync 	0;
	setp.ge.u32 	%p6, %r2, %r9;
	@%p6 bra 	$L__BB1_10;
	shl.b32 	%r16, %r9, 2;
	add.s32 	%r17, %r7, %r16;
	ld.shared.f32 	%f11, [%r17];
	ld.shared.f32 	%f12, [%r7];
	add.f32 	%f13, %f11, %f12;
	st.shared.f32 	[%r7], %f13;
$L__BB1_10:
	setp.gt.u32 	%p7, %r18, 3;
	mov.u32 	%r18, %r9;
	@%p7 bra 	$L__BB1_8;
$L__BB1_11:
	setp.ne.s32 	%p8, %r2, 0;
	@%p8 bra 	$L__BB1_13;
	ld.shared.f32 	%f14, [_ZZ28coarsed_sum_reduction_kernelPfS_iE7input_s];
	cvta.to.global.u64 	%rd12, %rd2;
	atom.global.add.f32 	%f15, [%rd12], %f14;
$L__BB1_13:
	ret;

}


// ===== COMPILED SASS (sm_100) =====

	.target	sm_100

	.elftype	@"ET_EXEC"


//--------------------- .note.nv.tkinfo           --------------------------
	.section	.note.nv.tkinfo,"",@"SHT_NOTE"
	.sectionflags	@"SHF_NOTE_NV_TKINFO"
	.tkinfo
        /*0018*/ 	.word	0x00000002
        /*0030*/ 	.string	""
        /*0030*/ 	.string	"ptxas"
        /*0030*/ 	.string	"Cuda compilation tools, release 13.0, V13.0.88"
        /*0030*/ 	.string	"Build cuda_13.0.r13.0/compiler.36424714_0"
        /*0030*/ 	.string	"-arch sm_100 -m 64 "



//--------------------- .note.nv.cuinfo           --------------------------
	.section	.note.nv.cuinfo,"",@"SHT_NOTE"
	.sectionflags	@"SHF_NOTE_NV_CUINFO"
        /*0018*/ 	.short	0x0002
        /*001a*/ 	.short	0x0064
        /*001c*/ 	.short	0x0082
	.zero		2


//--------------------- .nv.info                  --------------------------
	.section	.nv.info,"",@"SHT_CUDA_INFO"
	.align	4


	//----- nvinfo : EIATTR_REGCOUNT
	.align		4
        /*0000*/ 	.byte	0x04, 0x2f
        /*0002*/ 	.short	(.L_1 - .L_0)
	.align		4
.L_0:
        /*0004*/ 	.word	index@(_Z30segmented_sum_reduction_kernelPfS_i)
        /*0008*/ 	.word	0x0000000c


	//----- nvinfo : EIATTR_FRAME_SIZE
	.align		4
.L_1:
        /*000c*/ 	.byte	0x04, 0x11
        /*000e*/ 	.short	(.L_3 - .L_2)
	.align		4
.L_2:
        /*0010*/ 	.word	index@(_Z30segmented_sum_reduction_kernelPfS_i)
        /*0014*/ 	.word	0x00000000


	//----- nvinfo : EIATTR_REGCOUNT
	.align		4
.L_3:
        /*0018*/ 	.byte	0x04, 0x2f
        /*001a*/ 	.short	(.L_5 - .L_4)
	.align		4
.L_4:
        /*001c*/ 	.word	index@(_Z28coarsed_sum_reduction_kernelPfS_i)
        /*0020*/ 	.word	0x00000010


	//----- nvinfo : EIATTR_FRAME_SIZE
	.align		4
.L_5:
        /*0024*/ 	.byte	0x04, 0x11
        /*0026*/ 	.short	(.L_7 - .L_6)
	.align		4
.L_6:
        /*0028*/ 	.word	index@(_Z28coarsed_sum_reduction_kernelPfS_i)
        /*002c*/ 	.word	0x00000000


	//----- nvinfo : EIATTR_MIN_STACK_SIZE
	.align		4
.L_7:
        /*0030*/ 	.byte	0x04, 0x12
        /*0032*/ 	.short	(.L_9 - .L_8)
	.align		4
.L_8:
        /*0034*/ 	.word	index@(_Z28coarsed_sum_reduction_kernelPfS_i)
        /*0038*/ 	.word	0x00000000


	//----- nvinfo : EIATTR_MIN_STACK_SIZE
	.align		4
.L_9:
        /*003c*/ 	.byte	0x04, 0x12
        /*003e*/ 	.short	(.L_11 - .L_10)
	.align		4
.L_10:
        /*0040*/ 	.word	index@(_Z30segmented_sum_reduction_kernelPfS_i)
        /*0044*/ 	.word	0x00000000
.L_11:


//--------------------- .nv.compat                --------------------------
	.section	.nv.compat,"",@"SHT_CUDA_COMPAT_INFO"
	.align	4
        /*0000*/ 	.byte	0x02, 0x09, 0x00, 0x00, 0x02, 0x02, 0x01, 0x00, 0x02, 0x05, 0x05, 0x00, 0x03, 0x07, 0x01, 0x01
        /*0010*/ 	.byte	0x02, 0x03, 0x00, 0x00, 0x02, 0x06, 0x01, 0x00, 0x04, 0x0b, 0x08, 0x00, 0x09, 0x00, 0x00, 0x00
        /*0020*/ 	.byte	0x00, 0x00, 0x00, 0x00


//--------------------- .nv.info._Z28coarsed_sum_reduction_kernelPfS_i --------------------------
	.section	.nv.info._Z28coarsed_sum_reduction_kernelPfS_i,"",@"SHT_CUDA_INFO"
	.sectionflags	@""
	.align	4


	//----- nvinfo : EIATTR_CUDA_API_VERSION
	.align		4
        /*0000*/ 	.byte	0x04, 0x37
        /*0002*/ 	.short	(.L_13 - .L_12)
.L_12:
        /*0004*/ 	.word	0x00000082


	//----- nvinfo : EIATTR_KPARAM_INFO
	.align		4
.L_13:
        /*0008*/ 	.byte	0x04, 0x17
        /*000a*/ 	.short	(.L_15 - .L_14)
.L_14:
        /*000c*/ 	.word	0x00000000
        /*0010*/ 	.short	0x0002
        /*0012*/ 	.short	0x0010
        /*0014*/ 	.byte	0x00, 0xf0, 0x11, 0x00


	//----- nvinfo : EIATTR_KPARAM_INFO
	.align		4
.L_15:
        /*0018*/ 	.byte	0x04, 0x17
        /*001a*/ 	.short	(.L_17 - .L_16)
.L_16:
        /*001c*/ 	.word	0x00000000
        /*0020*/ 	.short	0x0001
        /*0022*/ 	.short	0x0008
        /*0024*/ 	.byte	0x00, 0xf5, 0x21, 0x00


	//----- nvinfo : EIATTR_KPARAM_INFO
	.align		4
.L_17:
        /*0028*/ 	.byte	0x04, 0x17
        /*002a*/ 	.short	(.L_19 - .L_18)
.L_18:
        /*002c*/ 	.word	0x00000000
        /*0030*/ 	.short	0x0000
        /*0032*/ 	.short	0x0000
        /*0034*/ 	.byte	0x00, 0xf5, 0x21, 0x00


	//----- nvinfo : EIATTR_SPARSE_MMA_MASK
	.align		4
.L_19:
        /*0038*/ 	.byte	0x03, 0x50
        /*003a*/ 	.short	0x0000


	//----- nvinfo : EIATTR_MAXREG_COUNT
	.align		4
        /*003c*/ 	.byte	0x03, 0x1b
        /*003e*/ 	.short	0x00ff


	//----- nvinfo : EIATTR_NUM_BARRIERS
	.align		4
        /*0040*/ 	.byte	0x02, 0x4c
        /*0042*/ 	.byte	0x01
	.zero		1


	//----- nvinfo : EIATTR_MERCURY_ISA_VERSION
	.align		4
        /*0044*/ 	.byte	0x03, 0x5f
        /*0046*/ 	.short	0x0101


	//----- nvinfo : EIATTR_VRC_CTA_INIT_COUNT
	.align		4
        /*0048*/ 	.byte	0x02, 0x4a
	.zero		1
	.zero		1


	//----- nvinfo : EIATTR_EXIT_INSTR_OFFSETS
	.align		4
        /*004c*/ 	.byte	0x04, 0x1c
        /*004e*/ 	.short	(.L_21 - .L_20)


	//   ....[0]....
.L_20:
        /*0050*/ 	.word	0x00000090


	//   ....[1]....
        /*0054*/ 	.word	0x00000300


	//   ....[2]....
        /*0058*/ 	.word	0x00000370


	//----- nvinfo : EIATTR_CBANK_PARAM_SIZE
	.align		4
.L_21:
        /*005c*/ 	.byte	0x03, 0x19
        /*005e*/ 	.short	0x0014


	//----- nvinfo : EIATTR_PARAM_CBANK
	.align		4
        /*0060*/ 	.byte	0x04, 0x0a
        /*0062*/ 	.short	(.L_23 - .L_22)
	.align		4
.L_22:
        /*0064*/ 	.word	index@(.nv.constant0._Z28coarsed_sum_reduction_kernelPfS_i)
        /*0068*/ 	.short	0x0380
        /*006a*/ 	.short	0x0014


	//----- nvinfo : EIATTR_SW_WAR
	.align		4
.L_23:
        /*006c*/ 	.byte	0x04, 0x36
        /*006e*/ 	.short	(.L_25 - .L_24)
.L_24:
        /*0070*/ 	.word	0x00000008
.L_25:


//--------------------- .nv.info._Z30segmented_sum_reduction_kernelPfS_i --------------------------
	.section	.nv.info._Z30segmented_sum_reduction_kernelPfS_i,"",@"SHT_CUDA_INFO"
	.sectionflags	@""
	.align	4


	//----- nvinfo : EIATTR_CUDA_API_VERSION
	.align		4
        /*0000*/ 	.byte	0x04, 0x37
        /*0002*/ 	.short	(.L_27 - .L_26)
.L_26:
        /*0004*/ 	.word	0x00000082


	//----- nvinfo : EIATTR_KPARAM_INFO
	.align		4
.L_27:
        /*0008*/ 	.byte	0x04, 0x17
        /*000a*/ 	.short	(.L_29 - .L_28)
.L_28:
        /*000c*/ 	.word	0x00000000
        /*0010*/ 	.short	0x0002
        /*0012*/ 	.short	0x0010
        /*0014*/ 	.byte	0x00, 0xf0, 0x11, 0x00


	//----- nvinfo : EIATTR_KPARAM_INFO
	.align		4
.L_29:
        /*0018*/ 	.byte	0x04, 0x17
        /*001a*/ 	.short	(.L_31 - .L_30)
.L_30:
        /*001c*/ 	.word	0x00000000
        /*0020*/ 	.short	0x0001
        /*0022*/ 	.short	0x0008
        /*0024*/ 	.byte	0x00, 0xf5, 0x21, 0x00


	//----- nvinfo : EIATTR_KPARAM_INFO
	.align		4
.L_31:
        /*0028*/ 	.byte	0x04, 0x17
        /*002a*/ 	.short	(.L_33 - .L_32)
.L_32:
        /*002c*/ 	.word	0x00000000
        /*0030*/ 	.short	0x0000
        /*0032*/ 	.short	0x0000
        /*0034*/ 	.byte	0x00, 0xf5, 0x21, 0x00


	//----- nvinfo : EIATTR_SPARSE_MMA_MASK
	.align		4
.L_33:
        /*0038*/ 	.byte	0x03, 0x50
        /*003a*/ 	.short	0x0000


	//----- nvinfo : EIATTR_MAXREG_COUNT
	.align		4
        /*003c*/ 	.byte	0x03, 0x1b
        /*003e*/ 	.short	0x00ff


	//----- nvinfo : EIATTR_NUM_BARRIERS
	.align		4
        /*0040*/ 	.byte	0x02, 0x4c
        /*0042*/ 	.byte	0x01
	.zero		1


	//----- nvinfo : EIATTR_MERCURY_ISA_VERSION
	.align		4
        /*0044*/ 	.byte	0x03, 0x5f
        /*0046*/ 	.short	0x0101


	//----- nvinfo : EIATTR_VRC_CTA_INIT_COUNT
	.align		4
        /*0048*/ 	.byte	0x02, 0x4a
	.zero		1
	.zero		1


	//----- nvinfo : EIATTR_EXIT_INSTR_OFFSETS
	.align		4
        /*004c*/ 	.byte	0x04, 0x1c
        /*004e*/ 	.short	(.L_35 - .L_34)


	//   ....[0]....
.L_34:
        /*0050*/ 	.word	0x000000b0


	//   ....[1]....
        /*0054*/ 	.word	0x00000260


	//   ....[2]....
        /*0058*/ 	.word	0x000002d0


	//----- nvinfo : EIATTR_CBANK_PARAM_SIZE
	.align		4
.L_35:
        /*005c*/ 	.byte	0x03, 0x19
        /*005e*/ 	.short	0x0014


	//----- nvinfo : EIATTR_PARAM_CBANK
	.align		4
        /*0060*/ 	.byte	0x04, 0x0a
        /*0062*/ 	.short	(.L_37 - .L_36)
	.align		4
.L_36:
        /*0064*/ 	.word	index@(.nv.constant0._Z30segmented_sum_reduction_kernelPfS_i)
        /*0068*/ 	.short	0x0380
        /*006a*/ 	.short	0x0014


	//----- nvinfo : EIATTR_SW_WAR
	.align		4
.L_37:
        /*006c*/ 	.byte	0x04, 0x36
        /*006e*/ 	.short	(.L_39 - .L_38)
.L_38:
        /*0070*/ 	.word	0x00000008
.L_39:


//--------------------- .nv.callgraph             --------------------------
	.section	.nv.callgraph,"",@"SHT_CUDA_CALLGRAPH"
	.align	4
	.sectionentsize	8
	.align		4
        /*0000*/ 	.word	0x00000000
	.align		4
        /*0004*/ 	.word	0xffffffff
	.align		4
        /*0008*/ 	.word	0x00000000
	.align		4
        /*000c*/ 	.word	0xfffffffe
	.align		4
        /*0010*/ 	.word	0x00000000
	.align		4
        /*0014*/ 	.word	0xfffffffd
	.align		4
        /*0018*/ 	.word	0x00000000
	.align		4
        /*001c*/ 	.word	0xfffffffc


//--------------------- .text._Z28coarsed_sum_reduction_kernelPfS_i --------------------------
	.section	.text._Z28coarsed_sum_reduction_kernelPfS_i,"ax",@progbits
	.align	128
        .global         _Z28coarsed_sum_reduction_kernelPfS_i
        .type           _Z28coarsed_sum_reduction_kernelPfS_i,@function
        .size           _Z28coarsed_sum_reduction_kernelPfS_i,(.L_x_6 - _Z28coarsed_sum_reduction_kernelPfS_i)
        .other          _Z28coarsed_sum_reduction_kernelPfS_i,@"STO_CUDA_ENTRY STV_DEFAULT"
_Z28coarsed_sum_reduction_kernelPfS_i:
.text._Z28coarsed_sum_reduction_kernelPfS_i:
[----:B------:R-:W-:Y:S01]  /*0000*/  LDC R1, c[0x0][0x37c] ;  /* 0x0000df00ff017b82 */ /* 0x000fe20000000800 */
[----:B------:R-:W0:Y:S01]  /*0010*/  S2R R0, SR_CTAID.X ;  /* 0x0000000000007919 */ /* 0x000e220000002500 */
[----:B------:R-:W0:Y:S01]  /*0020*/  LDCU UR4, c[0x0][0x360] ;  /* 0x00006c00ff0477ac */ /* 0x000e220008000800 */
[----:B------:R-:W1:Y:S01]  /*0030*/  S2R R13, SR_TID.X ;  /* 0x00000000000d7919 */ /* 0x000e620000002100 */
[----:B------:R-:W2:Y:S01]  /*0040*/  LDCU UR5, c[0x0][0x390] ;  /* 0x00007200ff0577ac */ /* 0x000ea20008000800 */
[----:B0-----:R-:W-:-:S04]  /*0050*/  IMAD R0, R0, UR4, RZ ;  /* 0x0000000400007c24 */ /* 0x001fc8000f8e02ff */
[----:B-1----:R-:W-:Y:S01]  /*0060*/  IMAD R3, R0, 0x4, R13 ;  /* 0x0000000400037824 */ /* 0x002fe200078e020d */
[----:B------:R-:W-:-:S04]  /*0070*/  MOV R0, UR4 ;  /* 0x0000000400007c02 */ /* 0x000fc80008000f00 */
[----:B--2---:R-:W-:-:S13]  /*0080*/  ISETP.GE.U32.AND P0, PT, R3, UR5, PT ;  /* 0x0000000503007c0c */ /* 0x004fda000bf06070 */
[----:B------:R-:W-:Y:S05]  /*0090*/  @P0 EXIT ;  /* 0x000000000000094d */ /* 0x000fea0003800000 */
[----:B------:R-:W0:Y:S01]  /*00a0*/  LDC.64 R8, c[0x0][0x380] ;  /* 0x0000e000ff087b82 */ /* 0x000e220000000a00 */
[C---:B------:R-:W-:Y:S01]  /*00b0*/  VIADD R5, R3.reuse, 0x400 ;  /* 0x0000040003057836 */ /* 0x040fe20000000000 */
[C---:B------:R-:W-:Y:S01]  /*00c0*/  IADD3 R7, PT, PT, R3.reuse, 0x800, RZ ;  /* 0x0000080003077810 */ /* 0x040fe20007ffe0ff */
[----:B------:R-:W1:Y:S01]  /*00d0*/  LDCU.64 UR6, c[0x0][0x358] ;  /* 0x00006b00ff0677ac */ /* 0x000e620008000a00 */
[----:B------:R-:W-:Y:S02]  /*00e0*/  VIADD R11, R3, 0xc00 ;  /* 0x00000c00030b7836 */ /* 0x000fe40000000000 */
[----:B------:R-:W-:Y:S02]  /*00f0*/  ISETP.GE.U32.AND P1, PT, R5, UR5, PT ;  /* 0x0000000505007c0c */ /* 0x000fe4000bf26070 */
[----:B------:R-:W-:Y:S02]  /*0100*/  ISETP.GE.U32.AND P2, PT, R7, UR5, PT ;  /* 0x0000000507007c0c */ /* 0x000fe4000bf46070 */
[----:B------:R-:W-:-:S09]  /*0110*/  ISETP.GE.U32.AND P0, PT, R11, UR5, PT ;  /* 0x000000050b007c0c */ /* 0x000fd2000bf06070 */
[----:B0-----:R-:W-:-:S04]  /*0120*/  @!P1 IMAD.WIDE.U32 R4, R5, 0x4, R8 ;  /* 0x0000000405049825 */ /* 0x001fc800078e0008 */
[--C-:B------:R-:W-:Y:S02]  /*0130*/  IMAD.WIDE.U32 R2, R3, 0x4, R8.reuse ;  /* 0x0000000403027825 */ /* 0x100fe400078e0008 */
[----:B-1----:R-:W2:Y:S02]  /*0140*/  @!P1 LDG.E R5, desc[UR6][R4.64] ;  /* 0x0000000604059981 */ /* 0x002ea4000c1e1900 */
[--C-:B------:R-:W-:Y:S02]  /*0150*/  @!P2 IMAD.WIDE.U32 R6, R7, 0x4, R8.reuse ;  /* 0x000000040706a825 */ /* 0x100fe400078e0008 */
[----:B------:R0:W2:Y:S02]  /*0160*/  LDG.E R10, desc[UR6][R2.64] ;  /* 0x00000006020a7981 */ /* 0x0000a4000c1e1900 */
[----:B------:R-:W-:Y:S02]  /*0170*/  @!P0 IMAD.WIDE.U32 R8, R11, 0x4, R8 ;  /* 0x000000040b088825 */ /* 0x000fe400078e0008 */
[----:B------:R-:W3:Y:S04]  /*0180*/  @!P2 LDG.E R7, desc[UR6][R6.64] ;  /* 0x000000060607a981 */ /* 0x000ee8000c1e1900 */
[----:B------:R-:W4:Y:S01]  /*0190*/  @!P0 LDG.E R9, desc[UR6][R8.64] ;  /* 0x0000000608098981 */ /* 0x000f22000c1e1900 */
[----:B------:R-:W1:Y:S01]  /*01a0*/  S2UR UR5, SR_CgaCtaId ;  /* 0x00000000000579c3 */ /* 0x000e620000008800 */
[----:B------:R-:W-:-:S02]  /*01b0*/  UMOV UR4, 0x400 ;  /* 0x0000040000047882 */ /* 0x000fc40000000000 */
[----:B-1----:R-:W-:-:S06]  /*01c0*/  ULEA UR4, UR5, UR4, 0x18 ;  /* 0x0000000405047291 */ /* 0x002fcc000f8ec0ff */
[----:B0-----:R-:W-:Y:S01]  /*01d0*/  LEA R3, R13, UR4, 0x2 ;  /* 0x000000040d037c11 */ /* 0x001fe2000f8e10ff */
[----:B--2---:R-:W-:-:S04]  /*01e0*/  @!P1 FADD R10, R10, R5 ;  /* 0x000000050a0a9221 */ /* 0x004fc80000000000 */
[----:B---3--:R-:W-:-:S04]  /*01f0*/  @!P2 FADD R10, R10, R7 ;  /* 0x000000070a0aa221 */ /* 0x008fc80000000000 */
[----:B----4-:R-:W-:-:S05]  /*0200*/  @!P0 FADD R10, R10, R9 ;  /* 0x000000090a0a8221 */ /* 0x010fca0000000000 */
[----:B------:R0:W-:Y:S01]  /*0210*/  STS [R3], R10 ;  /* 0x0000000a03007388 */ /* 0x0001e20000000800 */
[----:B------:R-:W-:Y:S02]  /*0220*/  ISETP.GE.U32.AND P2, PT, R0, 0x2, PT ;  /* 0x000000020000780c */ /* 0x000fe40003f46070 */
[----:B------:R-:W-:-:S11]  /*0230*/  ISETP.NE.AND P1, PT, R13, RZ, PT ;  /* 0x000000ff0d00720c */ /* 0x000fd60003f25270 */
[----:B0-----:R-:W-:Y:S05]  /*0240*/  @!P2 BRA `(.L_x_0) ;  /* 0x00000000002ca947 */ /* 0x001fea0003800000 */
.L_x_1:
[----:B------:R-:W-:Y:S01]  /*0250*/  BAR.SYNC.DEFER_BLOCKING 0x0 ;  /* 0x0000000000007b1d */ /* 0x000fe20000010000 */
[----:B------:R-:W-:-:S04]  /*0260*/  SHF.R.U32.HI R6, RZ, 0x1, R0 ;  /* 0x00000001ff067819 */ /* 0x000fc80000011600 */
[----:B------:R-:W-:-:S13]  /*0270*/  ISETP.GE.U32.AND P0, PT, R13, R6, PT ;  /* 0x000000060d00720c */ /* 0x000fda0003f06070 */
[----:B------:R-:W-:Y:S01]  /*0280*/  @!P0 LEA R2, R6, R3, 0x2 ;  /* 0x0000000306028211 */ /* 0x000fe200078e10ff */
[----:B------:R-:W-:Y:S05]  /*0290*/  @!P0 LDS R5, [R3] ;  /* 0x0000000003058984 */ /* 0x000fea0000000800 */
[----:B------:R-:W0:Y:S02]  /*02a0*/  @!P0 LDS R2, [R2] ;  /* 0x0000000002028984 */ /* 0x000e240000000800 */
[----:B0-----:R-:W-:-:S05]  /*02b0*/  @!P0 FADD R4, R2, R5 ;  /* 0x0000000502048221 */ /* 0x001fca0000000000 */
[----:B------:R0:W-:Y:S01]  /*02c0*/  @!P0 STS [R3], R4 ;  /* 0x0000000403008388 */ /* 0x0001e20000000800 */
[----:B------:R-:W-:Y:S01]  /*02d0*/  ISETP.GT.U32.AND P0, PT, R0, 0x3, PT ;  /* 0x000000030000780c */ /* 0x000fe20003f04070 */
[----:B------:R-:W-:-:S12]  /*02e0*/  IMAD.MOV.U32 R0, RZ, RZ, R6 ;  /* 0x000000ffff007224 */ /* 0x000fd800078e0006 */
[----:B0-----:R-:W-:Y:S05]  /*02f0*/  @P0 BRA `(.L_x_1) ;  /* 0xfffffffc00d40947 */ /* 0x001fea000383ffff */
.L_x_0:
[----:B------:R-:W-:Y:S05]  /*0300*/  @P1 EXIT ;  /* 0x000000000000194d */ /* 0x000fea0003800000 */
[----:B------:R-:W0:Y:S01]  /*0310*/  S2UR UR5, SR_CgaCtaId ;  /* 0x00000000000579c3 */ /* 0x000e220000008800 */
[----:B------:R-:W-:-:S07]  /*0320*/  UMOV UR4, 0x400 ;  /* 0x0000040000047882 */ /* 0x000fce0000000000 */
[----:B------:R-:W1:Y:S01]  /*0330*/  LDC.64 R2, c[0x0][0x388] ;  /* 0x0000e200ff027b82 */ /* 0x000e620000000a00 */
[----:B0-----:R-:W-:-:S09]  /*0340*/  ULEA UR4, UR5, UR4, 0x18 ;  /* 0x0000000405047291 */ /* 0x001fd2000f8ec0ff */
[----:B------:R-:W1:Y:S04]  /*0350*/  LDS R5, [UR4] ;  /* 0x00000004ff057984 */ /* 0x000e680008000800 */
[----:B-1----:R-:W-:Y:S01]  /*0360*/  REDG.E.ADD.F32.FTZ.RN.STRONG.GPU desc[UR6][R2.64], R5 ;  /* 0x00000005020079a6 */ /* 0x002fe2000c12f306 */
[----:B------:R-:W-:Y:S05]  /*0370*/  EXIT ;  /* 0x000000000000794d */ /* 0x000fea0003800000 */
.L_x_2:
[----:B------:R-:W-:-:S00]  /*0380*/  BRA `(.L_x_2) ;  /* 0xfffffffc00fc7947 */ /* 0x000fc0000383ffff */
[----:B------:R-:W-:-:S00]  /*0390*/  NOP ;  /* 0x0000000000007918 */ /* 0x000fc00000000000 */
        /* <DEDUP_REMOVED lines=14> */
.L_x_6:


//--------------------- .text._Z30segmented_sum_reduction_kernelPfS_i --------------------------
	.section	.text._Z30segmented_sum_reduction_kernelPfS_i,"ax",@progbits
	.align	128
        .global         _Z30segmented_sum_reduction_kernelPfS_i
        .type           _Z30segmented_sum_reduction_kernelPfS_i,@function
        .size           _Z30segmented_sum_reduction_kernelPfS_i,(.L_x_7 - _Z30segmented_sum_reduction_kernelPfS_i)
        .other          _Z30segmented_sum_reduction_kernelPfS_i,@"STO_CUDA_ENTRY STV_DEFAULT"
_Z30segmented_sum_reduction_kernelPfS_i:
.text._Z30segmented_sum_reduction_kernelPfS_i:
[----:B------:R-:W-:Y:S01]  /*0000*/  LDC R1, c[0x0][0x37c] ;  /* 0x0000df00ff017b82 */ /* 0x000fe20000000800 */
[----:B------:R-:W0:Y:S01]  /*0010*/  S2R R0, SR_CTAID.X ;  /* 0x0000000000007919 */ /* 0x000e220000002500 */
[----:B------:R-:W1:Y:S01]  /*0020*/  LDCU UR4, c[0x0][0x360] ;  /* 0x00006c00ff0477ac */ /* 0x000e620008000800 */
[----:B------:R-:W2:Y:S01]  /*0030*/  S2R R9, SR_TID.X ;  /* 0x0000000000097919 */ /* 0x000ea20000002100 */
[----:B------:R-:W3:Y:S01]  /*0040*/  LDCU UR5, c[0x0][0x390] ;  /* 0x00007200ff0577ac */ /* 0x000ee20008000800 */
[----:B-1----:R-:W-:Y:S01]  /*0050*/  MOV R6, UR4 ;  /* 0x0000000400067c02 */ /* 0x002fe20008000f00 */
[----:B0-----:R-:W-:-:S04]  /*0060*/  IMAD R0, R0, UR4, RZ ;  /* 0x0000000400007c24 */ /* 0x001fc8000f8e02ff */
[----:B--2---:R-:W-:-:S04]  /*0070*/  IMAD R3, R0, 0x2, R9 ;  /* 0x0000000200037824 */ /* 0x004fc800078e0209 */
[----:B------:R-:W-:-:S05]  /*0080*/  VIADD R0, R3, 0x400 ;  /* 0x0000040003007836 */ /* 0x000fca0000000000 */
[----:B------:R-:W-:-:S04]  /*0090*/  VIMNMX.U32 R2, PT, PT, R3, R0, !PT ;  /* 0x0000000003027248 */ /* 0x000fc80007fe0000 */
[----:B---3--:R-:W-:-:S13]  /*00a0*/  ISETP.GE.U32.AND P0, PT, R2, UR5, PT ;  /* 0x0000000502007c0c */ /* 0x008fda000bf06070 */
[----:B------:R-:W-:Y:S05]  /*00b0*/  @P0 EXIT ;  /* 0x000000000000094d */ /* 0x000fea0003800000 */
[----:B------:R-:W0:Y:S01]  /*00c0*/  LDC.64 R4, c[0x0][0x380] ;  /* 0x0000e000ff047b82 */ /* 0x000e220000000a00 */
[----:B------:R-:W1:Y:S01]  /*00d0*/  LDCU.64 UR6, c[0x0][0x358] ;  /* 0x00006b00ff0677ac */ /* 0x000e620008000a00 */
[----:B0-----:R-:W-:-:S04]  /*00e0*/  IMAD.WIDE.U32 R2, R3, 0x4, R4 ;  /* 0x0000000403027825 */ /* 0x001fc800078e0004 */
[----:B------:R-:W-:Y:S02]  /*00f0*/  IMAD.WIDE.U32 R4, R0, 0x4, R4 ;  /* 0x0000000400047825 */ /* 0x000fe400078e0004 */
[----:B-1----:R-:W2:Y:S04]  /*0100*/  LDG.E R2, desc[UR6][R2.64] ;  /* 0x0000000602027981 */ /* 0x002ea8000c1e1900 */
[----:B------:R-:W2:Y:S01]  /*0110*/  LDG.E R5, desc[UR6][R4.64] ;  /* 0x0000000604057981 */ /* 0x000ea2000c1e1900 */
[----:B------:R-:W0:Y:S01]  /*0120*/  S2UR UR5, SR_CgaCtaId ;  /* 0x00000000000579c3 */ /* 0x000e220000008800 */
[----:B------:R-:W-:Y:S01]  /*0130*/  UMOV UR4, 0x400 ;  /* 0x0000040000047882 */ /* 0x000fe20000000000 */
[----:B------:R-:W-:Y:S02]  /*0140*/  ISETP.GE.U32.AND P1, PT, R6, 0x2, PT ;  /* 0x000000020600780c */ /* 0x000fe40003f26070 */
[----:B------:R-:W-:Y:S01]  /*0150*/  ISETP.NE.AND P0, PT, R9, RZ, PT ;  /* 0x000000ff0900720c */ /* 0x000fe20003f05270 */
[----:B0-----:R-:W-:-:S06]  /*0160*/  ULEA UR4, UR5, UR4, 0x18 ;  /* 0x0000000405047291 */ /* 0x001fcc000f8ec0ff */
[----:B------:R-:W-:Y:S01]  /*0170*/  LEA R7, R9, UR4, 0x2 ;  /* 0x0000000409077c11 */ /* 0x000fe2000f8e10ff */
[----:B--2---:R-:W-:-:S05]  /*0180*/  FADD R0, R2, R5 ;  /* 0x0000000502007221 */ /* 0x004fca0000000000 */
[----:B------:R0:W-:Y:S01]  /*0190*/  STS [R7], R0 ;  /* 0x0000000007007388 */ /* 0x0001e20000000800 */
[----:B------:R-:W-:Y:S05]  /*01a0*/  @!P1 BRA `(.L_x_3) ;  /* 0x00000000002c9947 */ /* 0x000fea0003800000 */
.L_x_4:
[----:B------:R-:W-:Y:S01]  /*01b0*/  BAR.SYNC.DEFER_BLOCKING 0x0 ;  /* 0x0000000000007b1d */ /* 0x000fe20000010000 */
[----:B------:R-:W-:-:S04]  /*01c0*/  SHF.R.U32.HI R4, RZ, 0x1, R6 ;  /* 0x00000001ff047819 */ /* 0x000fc80000011606 */
[----:B------:R-:W-:-:S13]  /*01d0*/  ISETP.GE.U32.AND P1, PT, R9, R4, PT ;  /* 0x000000040900720c */ /* 0x000fda0003f26070 */
[----:B0-----:R-:W-:Y:S01]  /*01e0*/  @!P1 IMAD R0, R4, 0x4, R7 ;  /* 0x0000000404009824 */ /* 0x001fe200078e0207 */
[----:B------:R-:W-:Y:S05]  /*01f0*/  @!P1 LDS R3, [R7] ;  /* 0x0000000007039984 */ /* 0x000fea0000000800 */
[----:B------:R-:W0:Y:S02]  /*0200*/  @!P1 LDS R0, [R0] ;  /* 0x0000000000009984 */ /* 0x000e240000000800 */
[----:B0-----:R-:W-:-:S05]  /*0210*/  @!P1 FADD R2, R0, R3 ;  /* 0x0000000300029221 */ /* 0x001fca0000000000 */
[----:B------:R1:W-:Y:S01]  /*0220*/  @!P1 STS [R7], R2 ;  /* 0x0000000207009388 */ /* 0x0003e20000000800 */
[----:B------:R-:W-:Y:S02]  /*0230*/  ISETP.GT.U32.AND P1, PT, R6, 0x3, PT ;  /* 0x000000030600780c */ /* 0x000fe40003f24070 */
[----:B------:R-:W-:-:S11]  /*0240*/  MOV R6, R4 ;  /* 0x0000000400067202 */ /* 0x000fd60000000f00 */
[----:B-1----:R-:W-:Y:S05]  /*0250*/  @P1 BRA `(.L_x_4) ;  /* 0xfffffffc00d41947 */ /* 0x002fea000383ffff */
.L_x_3:
[----:B------:R-:W-:Y:S05]  /*0260*/  @P0 EXIT ;  /* 0x000000000000094d */ /* 0x000fea0003800000 */
[----:B------:R-:W1:Y:S01]  /*0270*/  S2UR UR5, SR_CgaCtaId ;  /* 0x00000000000579c3 */ /* 0x000e620000008800 */
[----:B------:R-:W-:-:S07]  /*0280*/  UMOV UR4, 0x400 ;  /* 0x0000040000047882 */ /* 0x000fce0000000000 */
[----:B------:R-:W2:Y:S01]  /*0290*/  LDC.64 R2, c[0x0][0x388] ;  /* 0x0000e200ff027b82 */ /* 0x000ea20000000a00 */
[----:B-1----:R-:W-:-:S09]  /*02a0*/  ULEA UR4, UR5, UR4, 0x18 ;  /* 0x0000000405047291 */ /* 0x002fd2000f8ec0ff */
[----:B------:R-:W2:Y:S04]  /*02b0*/  LDS R5, [UR4] ;  /* 0x00000004ff057984 */ /* 0x000ea80008000800 */
[----:B--2---:R-:W-:Y:S01]  /*02c0*/  REDG.E.ADD.F32.FTZ.RN.STRONG.GPU desc[UR6][R2.64], R5 ;  /* 0x00000005020079a6 */ /* 0x004fe2000c12f306 */
[----:B------:R-:W-:Y:S05]  /*02d0*/  EXIT ;  /* 0x000000000000794d */ /* 0x000fea0003800000 */
.L_x_5:
        /* <DEDUP_REMOVED lines=10> */
.L_x_7:


//--------------------- .nv.shared._Z28coarsed_sum_reduction_kernelPfS_i --------------------------
	.section	.nv.shared._Z28coarsed_sum_reduction_kernelPfS_i,"aw",@nobits
	.sectionflags	@""
	.align	4
.nv.shared._Z28coarsed_sum_reduction_kernelPfS_i:
	.zero		5120


//--------------------- .nv.shared.reserved.0     --------------------------
	.section	.nv.shared.reserved.0,"aw",@nobits
	.weak		__nv_reservedSMEM_offset_0_alias
	.size		__nv_reservedSMEM_offset_0_alias, 0, 64
	.other		__nv_reservedSMEM_offset_0_alias,@"STO_CUDA_RESERVED_SHARED STV_DEFAULT"
__nv_reservedSMEM_offset_0_alias:
	.zero		0
	.zero		64


//--------------------- .nv.shared._Z30segmented_sum_reduction_kernelPfS_i --------------------------
	.section	.nv.shared._Z30segmented_sum_reduction_kernelPfS_i,"aw",@nobits
	.sectionflags	@""
	.align	4
.nv.shared._Z30segmented_sum_reduction_kernelPfS_i:
	.zero		5120


//--------------------- .nv.constant0._Z28coarsed_sum_reduction_kernelPfS_i --------------------------
	.section	.nv.constant0._Z28coarsed_sum_reduction_kernelPfS_i,"a",@progbits
	.sectionflags	@""
	.align	4
.nv.constant0._Z28coarsed_sum_reduction_kernelPfS_i:
	.zero		916


//--------------------- .nv.constant0._Z30segmented_sum_reduction_kernelPfS_i --------------------------
	.section	.nv.constant0._Z30segmented_sum_reduction_kernelPfS_i,"a",@progbits
	.sectionflags	@""
	.align	4
.nv.constant0._Z30segmented_sum_reduction_kernelPfS_i:
	.zero		916


//--------------------- SYMBOLS --------------------------

	.type		.nv.reservedSmem.offset0,@object
	.size		.nv.reservedSmem.offset0,0x4
	.type		.nv.reservedSmem.cap,@object
	.size		.nv.reservedSmem.cap,0x4
